	.headerflags	@"EF_CUDA_TEXMODE_UNIFIED EF_CUDA_64BIT_ADDRESS EF_CUDA_ACCELERATORS EF_CUDA_SM90 EF_CUDA_VIRTUAL_SM(EF_CUDA_SM90)"
	.elftype	@"ET_EXEC"


//--------------------- .nv.info                  --------------------------
	.section	.nv.info,"",@"SHT_CUDA_INFO"
	.align	4


	//----- nvinfo : EIATTR_REGCOUNT
	.align		4
        /*0000*/ 	.byte	0x04, 0x2f
        /*0002*/ 	.short	(.L_1 - .L_0)
	.align		4
.L_0:
        /*0004*/ 	.word	index@(triton_poi_fused_div_exp_neg_sum_2)
        /*0008*/ 	.word	0x00000012


	//----- nvinfo : EIATTR_MIN_STACK_SIZE
	.align		4
.L_1:
        /*000c*/ 	.byte	0x04, 0x12
        /*000e*/ 	.short	(.L_3 - .L_2)
	.align		4
.L_2:
        /*0010*/ 	.word	index@(triton_poi_fused_div_exp_neg_sum_2)
        /*0014*/ 	.word	0x00000000


	//----- nvinfo : EIATTR_FRAME_SIZE
	.align		4
.L_3:
        /*0018*/ 	.byte	0x04, 0x11
        /*001a*/ 	.short	(.L_5 - .L_4)
	.align		4
.L_4:
        /*001c*/ 	.word	index@(triton_poi_fused_div_exp_neg_sum_2)
        /*0020*/ 	.word	0x00000000


	//----- nvinfo : EIATTR_MIN_STACK_SIZE
	.align		4
.L_5:
        /*0024*/ 	.byte	0x04, 0x12
        /*0026*/ 	.short	(.L_7 - .L_6)
	.align		4
.L_6:
        /*0028*/ 	.word	index@(triton_poi_fused_div_exp_neg_sum_2)
        /*002c*/ 	.word	0x00000000
.L_7:


//--------------------- .nv.info.triton_poi_fused_div_exp_neg_sum_2 --------------------------
	.section	.nv.info.triton_poi_fused_div_exp_neg_sum_2,"",@"SHT_CUDA_INFO"
	.sectionflags	@""
	.align	4


	//----- nvinfo : EIATTR_CUDA_API_VERSION
	.align		4
        /*0000*/ 	.byte	0x04, 0x37
        /*0002*/ 	.short	(.L_9 - .L_8)
.L_8:
        /*0004*/ 	.word	0x0000007c


	//----- nvinfo : EIATTR_KPARAM_INFO
	.align		4
.L_9:
        /*0008*/ 	.byte	0x04, 0x17
        /*000a*/ 	.short	(.L_11 - .L_10)
.L_10:
        /*000c*/ 	.word	0x00000000
        /*0010*/ 	.short	0x0002
        /*0012*/ 	.short	0x0010
        /*0014*/ 	.byte	0x00, 0xf0, 0x11, 0x00


	//----- nvinfo : EIATTR_KPARAM_INFO
	.align		4
.L_11:
        /*0018*/ 	.byte	0x04, 0x17
        /*001a*/ 	.short	(.L_13 - .L_12)
.L_12:
        /*001c*/ 	.word	0x00000000
        /*0020*/ 	.short	0x0001
        /*0022*/ 	.short	0x0008
        /*0024*/ 	.byte	0x00, 0xf4, 0x21, 0x00


	//----- nvinfo : EIATTR_KPARAM_INFO
	.align		4
.L_13:
        /*0028*/ 	.byte	0x04, 0x17
        /*002a*/ 	.short	(.L_15 - .L_14)
.L_14:
        /*002c*/ 	.word	0x00000000
        /*0030*/ 	.short	0x0000
        /*0032*/ 	.short	0x0000
        /*0034*/ 	.byte	0x00, 0xf4, 0x21, 0x00


	//----- nvinfo : EIATTR_SPARSE_MMA_MASK
	.align		4
.L_15:
        /*0038*/ 	.byte	0x03, 0x50
        /*003a*/ 	.short	0x0000


	//----- nvinfo : EIATTR_MAXREG_COUNT
	.align		4
        /*003c*/ 	.byte	0x03, 0x1b
        /*003e*/ 	.short	0x00ff


	//----- nvinfo : EIATTR_EXIT_INSTR_OFFSETS
	.align		4
        /*0040*/ 	.byte	0x04, 0x1c
        /*0042*/ 	.short	(.L_17 - .L_16)


	//   ....[0]....
.L_16:
        /*0044*/ 	.word	0x00000780


	//   ....[1]....
        /*0048*/ 	.word	0x000007a0


	//----- nvinfo : EIATTR_REQNTID
	.align		4
.L_17:
        /*004c*/ 	.byte	0x04, 0x10
        /*004e*/ 	.short	(.L_19 - .L_18)
.L_18:
        /*0050*/ 	.word	0x00000020
        /*0054*/ 	.word	0x00000001
        /*0058*/ 	.word	0x00000001


	//----- nvinfo : EIATTR_CBANK_PARAM_SIZE
	.align		4
.L_19:
        /*005c*/ 	.byte	0x03, 0x19
        /*005e*/ 	.short	0x0014


	//----- nvinfo : EIATTR_PARAM_CBANK
	.align		4
        /*0060*/ 	.byte	0x04, 0x0a
        /*0062*/ 	.short	(.L_21 - .L_20)
	.align		4
.L_20:
        /*0064*/ 	.word	index@(.nv.constant0.triton_poi_fused_div_exp_neg_sum_2)
        /*0068*/ 	.short	0x0210
        /*006a*/ 	.short	0x0014


	//----- nvinfo : EIATTR_SW_WAR
	.align		4
.L_21:
        /*006c*/ 	.byte	0x04, 0x36
        /*006e*/ 	.short	(.L_23 - .L_22)
.L_22:
        /*0070*/ 	.word	0x00000008
.L_23:


//--------------------- .nv.callgraph             --------------------------
	.section	.nv.callgraph,"",@"SHT_CUDA_CALLGRAPH"
	.align	4
	.sectionentsize	8
	.align		4
        /*0000*/ 	.word	0x00000000
	.align		4
        /*0004*/ 	.word	0xffffffff
	.align		4
        /*0008*/ 	.word	0x00000000
	.align		4
        /*000c*/ 	.word	0xfffffffe
	.align		4
        /*0010*/ 	.word	0x00000000
	.align		4
        /*0014*/ 	.word	0xfffffffd
	.align		4
        /*0018*/ 	.word	0x00000000
	.align		4
        /*001c*/ 	.word	0xfffffffc


//--------------------- .text.triton_poi_fused_div_exp_neg_sum_2 --------------------------
	.section	.text.triton_poi_fused_div_exp_neg_sum_2,"ax",@progbits
	.align	128
        .global         triton_poi_fused_div_exp_neg_sum_2
        .type           triton_poi_fused_div_exp_neg_sum_2,@function
        .size           triton_poi_fused_div_exp_neg_sum_2,(.L_x_1 - triton_poi_fused_div_exp_neg_sum_2)
        .other          triton_poi_fused_div_exp_neg_sum_2,@"STO_CUDA_ENTRY STV_DEFAULT"
triton_poi_fused_div_exp_neg_sum_2:
.text.triton_poi_fused_div_exp_neg_sum_2:
[----:B------:R-:W0:Y:S02]  /*0000*/  LDC R1, c[0x0][0x28] ;  /* 0x00000a00ff017b82 */ /* 0x000e240000000800 */
[----:B------:R-:W1:Y:S01]  /*0010*/  S2R R0, SR_TID.X ;  /* 0x0000000000007919 */ /* 0x000e620000002100 */
[----:B------:R-:W2:Y:S01]  /*0020*/  LDC.64 R6, c[0x0][0x210] ;  /* 0x00008400ff067b82 */ /* 0x000ea20000000a00 */
[----:B------:R-:W-:Y:S01]  /*0030*/  CS2R R10, SRZ ;  /* 0x00000000000a7805 */ /* 0x000fe2000001ff00 */
[----:B------:R-:W-:Y:S01]  /*0040*/  ULDC.64 UR4, c[0x0][0x208] ;  /* 0x0000820000047ab9 */ /* 0x000fe20000000a00 */
[----:B------:R-:W3:Y:S01]  /*0050*/  S2R R5, SR_CTAID.X ;  /* 0x0000000000057919 */ /* 0x000ee20000002500 */
[----:B-1----:R-:W-:Y:S02]  /*0060*/  SHF.L.U32 R0, R0, 0x1, RZ ;  /* 0x0000000100007819 */ /* 0x002fe400000006ff */
[----:B---3--:R-:W-:Y:S02]  /*0070*/  SHF.R.S32.HI R3, RZ, 0x19, R5 ;  /* 0x00000019ff037819 */ /* 0x008fe40000011405 */
[----:B------:R-:W-:Y:S02]  /*0080*/  LOP3.LUT R0, R0, 0x3e, RZ, 0xc0, !PT ;  /* 0x0000003e00007812 */ /* 0x000fe400078ec0ff */
[----:B------:R-:W-:-:S02]  /*0090*/  SGXT R3, R3, 0x1 ;  /* 0x000000010303781a */ /* 0x000fc40000000200 */
[----:B------:R-:W-:-:S04]  /*00a0*/  LEA R0, R5, R0, 0x6 ;  /* 0x0000000005007211 */ /* 0x000fc800078e30ff */
[----:B------:R-:W-:Y:S02]  /*00b0*/  LEA.HI R3, R3, R0, RZ, 0x4 ;  /* 0x0000000003037211 */ /* 0x000fe400078f20ff */
[----:B------:R-:W-:Y:S02]  /*00c0*/  ISETP.GE.AND P0, PT, R0, 0x40, PT ;  /* 0x000000400000780c */ /* 0x000fe40003f06270 */
[----:B------:R-:W-:-:S04]  /*00d0*/  LOP3.LUT R3, R3, 0xfffffff0, RZ, 0xc0, !PT ;  /* 0xfffffff003037812 */ /* 0x000fc800078ec0ff */
[----:B------:R-:W-:Y:S02]  /*00e0*/  IADD3 R3, R0, -R3, RZ ;  /* 0x8000000300037210 */ /* 0x000fe40007ffe0ff */
[----:B------:R-:W-:-:S03]  /*00f0*/  CS2R R12, SRZ ;  /* 0x00000000000c7805 */ /* 0x000fc6000001ff00 */
[----:B--2---:R-:W-:-:S05]  /*0100*/  IMAD.WIDE R8, R3, 0x4, R6 ;  /* 0x0000000403087825 */ /* 0x004fca00078e0206 */
[----:B------:R-:W2:Y:S04]  /*0110*/  @!P0 LDG.E.EL.64 R10, desc[UR4][R8.64] ;  /* 0x00000004080a8981 */ /* 0x000ea8000c2e1b00 */
[----:B------:R-:W3:Y:S01]  /*0120*/  @!P0 LDG.E.EL.64 R12, desc[UR4][R8.64+0x40] ;  /* 0x00004004080c8981 */ /* 0x000ee2000c2e1b00 */
[----:B------:R-:W-:Y:S02]  /*0130*/  CS2R R14, SRZ ;  /* 0x00000000000e7805 */ /* 0x000fe4000001ff00 */
[----:B------:R-:W-:-:S04]  /*0140*/  CS2R R4, SRZ ;  /* 0x0000000000047805 */ /* 0x000fc8000001ff00 */
[----:B------:R-:W4:Y:S04]  /*0150*/  @!P0 LDG.E.EL.64 R14, desc[UR4][R8.64+0x80] ;  /* 0x00008004080e8981 */ /* 0x000f28000c2e1b00 */
[----:B------:R-:W5:Y:S01]  /*0160*/  @!P0 LDG.E.EL.64 R4, desc[UR4][R8.64+0xc0] ;  /* 0x0000c00408048981 */ /* 0x000f62000c2e1b00 */
[----:B------:R-:W-:Y:S01]  /*0170*/  CS2R R2, SRZ ;  /* 0x0000000000027805 */ /* 0x000fe2000001ff00 */
[----:B------:R-:W-:-:S05]  /*0180*/  IMAD.WIDE R6, R0, 0x4, R6 ;  /* 0x0000000400067825 */ /* 0x000fca00078e0206 */
[----:B------:R-:W5:Y:S01]  /*0190*/  @!P0 LDG.E.64 R2, desc[UR4][R6.64] ;  /* 0x0000000406028981 */ /* 0x000f62000c1e1b00 */
[----:B--2---:R-:W-:Y:S01]  /*01a0*/  FADD R10, RZ, -R10 ;  /* 0x8000000aff0a7221 */ /* 0x004fe20000000000 */
[----:B------:R-:W-:-:S03]  /*01b0*/  FADD R11, RZ, -R11 ;  /* 0x8000000bff0b7221 */ /* 0x000fc60000000000 */
[----:B------:R-:W-:Y:S01]  /*01c0*/  FMUL R10, R10, 10 ;  /* 0x412000000a0a7820 */ /* 0x000fe20000400000 */
[----:B---3--:R-:W-:Y:S01]  /*01d0*/  FADD R12, RZ, -R12 ;  /* 0x8000000cff0c7221 */ /* 0x008fe20000000000 */
[----:B------:R-:W-:Y:S01]  /*01e0*/  FADD R13, RZ, -R13 ;  /* 0x8000000dff0d7221 */ /* 0x000fe20000000000 */
[----:B------:R-:W-:Y:S01]  /*01f0*/  FMUL R11, R11, 10 ;  /* 0x412000000b0b7820 */ /* 0x000fe20000400000 */
[----:B------:R-:W-:Y:S01]  /*0200*/  FMUL R10, R10, 1.4426950216293334961 ;  /* 0x3fb8aa3b0a0a7820 */ /* 0x000fe20000400000 */
[----:B------:R-:W-:Y:S01]  /*0210*/  FMUL R12, R12, 10 ;  /* 0x412000000c0c7820 */ /* 0x000fe20000400000 */
[----:B------:R-:W-:Y:S01]  /*0220*/  FMUL R13, R13, 10 ;  /* 0x412000000d0d7820 */ /* 0x000fe20000400000 */
[----:B----4-:R-:W-:Y:S01]  /*0230*/  FADD R14, RZ, -R14 ;  /* 0x8000000eff0e7221 */ /* 0x010fe20000000000 */
[----:B------:R-:W-:Y:S01]  /*0240*/  FADD R15, RZ, -R15 ;  /* 0x8000000fff0f7221 */ /* 0x000fe20000000000 */
[----:B------:R-:W-:Y:S01]  /*0250*/  FMUL R12, R12, 1.4426950216293334961 ;  /* 0x3fb8aa3b0c0c7820 */ /* 0x000fe20000400000 */
[----:B------:R-:W-:Y:S01]  /*0260*/  FSETP.GEU.AND P2, PT, R10, -126, PT ;  /* 0xc2fc00000a00780b */ /* 0x000fe20003f4e000 */
[----:B------:R-:W-:Y:S01]  /*0270*/  FMUL R11, R11, 1.4426950216293334961 ;  /* 0x3fb8aa3b0b0b7820 */ /* 0x000fe20000400000 */
[----:B------:R-:W-:Y:S01]  /*0280*/  FMUL R14, R14, 10 ;  /* 0x412000000e0e7820 */ /* 0x000fe20000400000 */
[----:B-----5:R-:W-:Y:S01]  /*0290*/  FADD R4, RZ, -R4 ;  /* 0x80000004ff047221 */ /* 0x020fe20000000000 */
[----:B------:R-:W-:Y:S01]  /*02a0*/  FSETP.GEU.AND P1, PT, R12, -126, PT ;  /* 0xc2fc00000c00780b */ /* 0x000fe20003f2e000 */
[----:B------:R-:W-:Y:S01]  /*02b0*/  FMUL R15, R15, 10 ;  /* 0x412000000f0f7820 */ /* 0x000fe20000400000 */
[----:B------:R-:W-:Y:S01]  /*02c0*/  FMUL R13, R13, 1.4426950216293334961 ;  /* 0x3fb8aa3b0d0d7820 */ /* 0x000fe20000400000 */
[----:B------:R-:W-:Y:S01]  /*02d0*/  FADD R5, RZ, -R5 ;  /* 0x80000005ff057221 */ /* 0x000fe20000000000 */
[----:B------:R-:W-:Y:S01]  /*02e0*/  FMUL R14, R14, 1.4426950216293334961 ;  /* 0x3fb8aa3b0e0e7820 */ /* 0x000fe20000400000 */
[----:B------:R-:W-:Y:S01]  /*02f0*/  FMUL R4, R4, 10 ;  /* 0x4120000004047820 */ /* 0x000fe20000400000 */
[----:B------:R-:W-:Y:S01]  /*0300*/  FMUL R15, R15, 1.4426950216293334961 ;  /* 0x3fb8aa3b0f0f7820 */ /* 0x000fe20000400000 */
[----:B------:R-:W-:Y:S01]  /*0310*/  FSETP.GEU.AND P4, PT, R11, -126, PT ;  /* 0xc2fc00000b00780b */ /* 0x000fe20003f8e000 */
[----:B------:R-:W-:Y:S01]  /*0320*/  FMUL R5, R5, 10 ;  /* 0x4120000005057820 */ /* 0x000fe20000400000 */
[----:B------:R-:W-:Y:S01]  /*0330*/  @!P2 FMUL R10, R10, 0.5 ;  /* 0x3f0000000a0aa820 */ /* 0x000fe20000400000 */
[----:B------:R-:W-:Y:S01]  /*0340*/  FSETP.GEU.AND P5, PT, R13, -126, PT ;  /* 0xc2fc00000d00780b */ /* 0x000fe20003fae000 */
[----:B------:R-:W-:Y:S01]  /*0350*/  FMUL R8, R4, 1.4426950216293334961 ;  /* 0x3fb8aa3b04087820 */ /* 0x000fe20000400000 */
[----:B------:R-:W-:Y:S01]  /*0360*/  FSETP.GEU.AND P6, PT, R14, -126, PT ;  /* 0xc2fc00000e00780b */ /* 0x000fe20003fce000 */
[----:B------:R-:W-:Y:S01]  /*0370*/  @!P1 FMUL R12, R12, 0.5 ;  /* 0x3f0000000c0c9820 */ /* 0x000fe20000400000 */
[----:B------:R-:W-:Y:S01]  /*0380*/  FSETP.GEU.AND P3, PT, R15, -126, PT ;  /* 0xc2fc00000f00780b */ /* 0x000fe20003f6e000 */
[----:B------:R-:W1:Y:S01]  /*0390*/  MUFU.EX2 R10, R10 ;  /* 0x0000000a000a7308 */ /* 0x000e620000000800 */
[----:B------:R-:W-:Y:S01]  /*03a0*/  FMUL R5, R5, 1.4426950216293334961 ;  /* 0x3fb8aa3b05057820 */ /* 0x000fe20000400000 */
[----:B------:R-:W-:Y:S01]  /*03b0*/  FADD R2, RZ, -R2 ;  /* 0x80000002ff027221 */ /* 0x000fe20000000000 */
[----:B------:R-:W-:-:S02]  /*03c0*/  FADD R3, RZ, -R3 ;  /* 0x80000003ff037221 */ /* 0x000fc40000000000 */
[----:B------:R-:W-:Y:S01]  /*03d0*/  @!P4 FMUL R11, R11, 0.5 ;  /* 0x3f0000000b0bc820 */ /* 0x000fe20000400000 */
[----:B------:R-:W-:Y:S01]  /*03e0*/  FMUL R2, R2, 10 ;  /* 0x4120000002027820 */ /* 0x000fe20000400000 */
[----:B------:R-:W-:Y:S01]  /*03f0*/  FMUL R3, R3, 10 ;  /* 0x4120000003037820 */ /* 0x000fe20000400000 */
[----:B------:R-:W2:Y:S01]  /*0400*/  MUFU.EX2 R7, R12 ;  /* 0x0000000c00077308 */ /* 0x000ea20000000800 */
[----:B------:R-:W-:Y:S01]  /*0410*/  @!P5 FMUL R13, R13, 0.5 ;  /* 0x3f0000000d0dd820 */ /* 0x000fe20000400000 */
[----:B------:R-:W-:Y:S01]  /*0420*/  @!P6 FMUL R14, R14, 0.5 ;  /* 0x3f0000000e0ee820 */ /* 0x000fe20000400000 */
[----:B------:R-:W-:Y:S01]  /*0430*/  FMUL R4, R2, 1.4426950216293334961 ;  /* 0x3fb8aa3b02047820 */ /* 0x000fe20000400000 */
[----:B------:R-:W-:Y:S01]  /*0440*/  @!P3 FMUL R15, R15, 0.5 ;  /* 0x3f0000000f0fb820 */ /* 0x000fe20000400000 */
[----:B-1----:R-:W-:Y:S01]  /*0450*/  @!P2 FMUL R10, R10, R10 ;  /* 0x0000000a0a0aa220 */ /* 0x002fe20000400000 */
[----:B------:R-:W-:Y:S02]  /*0460*/  FSETP.GEU.AND P2, PT, R8, -126, PT ;  /* 0xc2fc00000800780b */ /* 0x000fe40003f4e000 */
[----:B------:R-:W1:Y:S01]  /*0470*/  MUFU.EX2 R11, R11 ;  /* 0x0000000b000b7308 */ /* 0x000e620000000800 */
[----:B--2---:R-:W-:Y:S01]  /*0480*/  @!P1 FMUL R7, R7, R7 ;  /* 0x0000000707079220 */ /* 0x004fe20000400000 */
[----:B------:R-:W-:-:S06]  /*0490*/  FSETP.GEU.AND P1, PT, R5, -126, PT ;  /* 0xc2fc00000500780b */ /* 0x000fcc0003f2e000 */
[----:B------:R-:W2:Y:S01]  /*04a0*/  MUFU.EX2 R6, R13 ;  /* 0x0000000d00067308 */ /* 0x000ea20000000800 */
[----:B------:R-:W-:Y:S02]  /*04b0*/  FADD R7, R10, R7 ;  /* 0x000000070a077221 */ /* 0x000fe40000000000 */
[----:B------:R-:W-:Y:S01]  /*04c0*/  @!P2 FMUL R8, R8, 0.5 ;  /* 0x3f0000000808a820 */ /* 0x000fe20000400000 */
[----:B-1----:R-:W-:-:S04]  /*04d0*/  @!P4 FMUL R11, R11, R11 ;  /* 0x0000000b0b0bc220 */ /* 0x002fc80000400000 */
[----:B------:R-:W1:Y:S01]  /*04e0*/  MUFU.EX2 R14, R14 ;  /* 0x0000000e000e7308 */ /* 0x000e620000000800 */
[----:B------:R-:W-:Y:S01]  /*04f0*/  FSETP.GEU.AND P4, PT, R4, -126, PT ;  /* 0xc2fc00000400780b */ /* 0x000fe20003f8e000 */
[----:B------:R-:W-:Y:S01]  /*0500*/  @!P1 FMUL R5, R5, 0.5 ;  /* 0x3f00000005059820 */ /* 0x000fe20000400000 */
[----:B--2---:R-:W-:-:S05]  /*0510*/  @!P5 FMUL R6, R6, R6 ;  /* 0x000000060606d220 */ /* 0x004fca0000400000 */
[----:B------:R-:W2:Y:S01]  /*0520*/  MUFU.EX2 R15, R15 ;  /* 0x0000000f000f7308 */ /* 0x000ea20000000800 */
[----:B------:R-:W-:-:S05]  /*0530*/  FADD R6, R11, R6 ;  /* 0x000000060b067221 */ /* 0x000fca0000000000 */
[----:B------:R-:W-:Y:S01]  /*0540*/  @!P4 FMUL R4, R4, 0.5 ;  /* 0x3f0000000404c820 */ /* 0x000fe20000400000 */
[----:B-1----:R-:W-:Y:S01]  /*0550*/  @!P6 FMUL R14, R14, R14 ;  /* 0x0000000e0e0ee220 */ /* 0x002fe20000400000 */
[----:B------:R-:W1:Y:S03]  /*0560*/  MUFU.EX2 R8, R8 ;  /* 0x0000000800087308 */ /* 0x000e660000000800 */
[----:B------:R-:W-:Y:S01]  /*0570*/  FADD R7, R7, R14 ;  /* 0x0000000e07077221 */ /* 0x000fe20000000000 */
[----:B--2---:R-:W-:-:S04]  /*0580*/  @!P3 FMUL R15, R15, R15 ;  /* 0x0000000f0f0fb220 */ /* 0x004fc80000400000 */
[----:B------:R2:W3:Y:S01]  /*0590*/  MUFU.EX2 R9, R5 ;  /* 0x0000000500097308 */ /* 0x0004e20000000800 */
[----:B------:R-:W-:Y:S01]  /*05a0*/  FADD R6, R6, R15 ;  /* 0x0000000f06067221 */ /* 0x000fe20000000000 */
[----:B-1----:R-:W-:-:S06]  /*05b0*/  @!P2 FMUL R8, R8, R8 ;  /* 0x000000080808a220 */ /* 0x002fcc0000400000 */
[----:B------:R-:W1:Y:S01]  /*05c0*/  MUFU.EX2 R4, R4 ;  /* 0x0000000400047308 */ /* 0x000e620000000800 */
[----:B--2---:R-:W-:Y:S01]  /*05d0*/  FMUL R5, R3, 1.4426950216293334961 ;  /* 0x3fb8aa3b03057820 */ /* 0x004fe20000400000 */
[----:B------:R-:W-:Y:S01]  /*05e0*/  FADD R7, R7, R8 ;  /* 0x0000000807077221 */ /* 0x000fe20000000000 */
[----:B------:R-:W2:Y:S03]  /*05f0*/  LDC.64 R2, c[0x0][0x218] ;  /* 0x00008600ff027b82 */ /* 0x000ea60000000a00 */
[----:B------:R-:W-:Y:S01]  /*0600*/  FSETP.GEU.AND P3, PT, R5, -126, PT ;  /* 0xc2fc00000500780b */ /* 0x000fe20003f6e000 */
[----:B---3--:R-:W-:Y:S01]  /*0610*/  @!P1 FMUL R9, R9, R9 ;  /* 0x0000000909099220 */ /* 0x008fe20000400000 */
[C---:B------:R-:W-:Y:S02]  /*0620*/  FSETP.GT.AND P1, PT, R7.reuse, 8.50705917302346158658e+37, PT ;  /* 0x7e8000000700780b */ /* 0x040fe40003f24000 */
[----:B------:R-:W-:Y:S01]  /*0630*/  FSETP.GEU.AND P5, PT, R7, 1.175494350822287508e-38, PT ;  /* 0x008000000700780b */ /* 0x000fe20003fae000 */
[----:B------:R-:W-:Y:S01]  /*0640*/  FADD R9, R6, R9 ;  /* 0x0000000906097221 */ /* 0x000fe20000000000 */
[----:B-1----:R-:W-:-:S04]  /*0650*/  @!P4 FMUL R4, R4, R4 ;  /* 0x000000040404c220 */ /* 0x002fc80000400000 */
[C---:B------:R-:W-:Y:S02]  /*0660*/  FSETP.GT.AND P2, PT, R9.reuse, 8.50705917302346158658e+37, PT ;  /* 0x7e8000000900780b */ /* 0x040fe40003f44000 */
[----:B------:R-:W-:Y:S01]  /*0670*/  FSETP.GEU.AND P6, PT, R9, 1.175494350822287508e-38, PT ;  /* 0x008000000900780b */ /* 0x000fe20003fce000 */
[----:B------:R-:W-:Y:S02]  /*0680*/  @!P3 FMUL R5, R5, 0.5 ;  /* 0x3f0000000505b820 */ /* 0x000fe40000400000 */
[----:B------:R-:W-:Y:S01]  /*0690*/  @P1 FMUL R7, R7, 0.25 ;  /* 0x3e80000007071820 */ /* 0x000fe20000400000 */
[----:B------:R-:W-:Y:S01]  /*06a0*/  @P1 FMUL R4, R4, 0.25 ;  /* 0x3e80000004041820 */ /* 0x000fe20000400000 */
[----:B------:R-:W1:Y:S02]  /*06b0*/  MUFU.EX2 R6, R5 ;  /* 0x0000000500067308 */ /* 0x000e640000000800 */
[----:B------:R-:W-:Y:S01]  /*06c0*/  @!P5 FMUL R7, R7, 16777216 ;  /* 0x4b8000000707d820 */ /* 0x000fe20000400000 */
[----:B------:R-:W-:Y:S01]  /*06d0*/  @!P5 FMUL R4, R4, 16777216 ;  /* 0x4b8000000404d820 */ /* 0x000fe20000400000 */
[----:B--2---:R-:W-:-:S04]  /*06e0*/  IMAD.WIDE R2, R0, 0x4, R2 ;  /* 0x0000000400027825 */ /* 0x004fc800078e0202 */
[----:B------:R-:W-:Y:S01]  /*06f0*/  @P2 FMUL R9, R9, 0.25 ;  /* 0x3e80000009092820 */ /* 0x000fe20000400000 */
[----:B------:R-:W2:Y:S03]  /*0700*/  MUFU.RCP R7, R7 ;  /* 0x0000000700077308 */ /* 0x000ea60000001000 */
[----:B------:R-:W-:Y:S01]  /*0710*/  @!P6 FMUL R9, R9, 16777216 ;  /* 0x4b8000000909e820 */ /* 0x000fe20000400000 */
[----:B-1----:R-:W-:-:S05]  /*0720*/  @!P3 FMUL R6, R6, R6 ;  /* 0x000000060606b220 */ /* 0x002fca0000400000 */
[----:B------:R-:W1:Y:S01]  /*0730*/  MUFU.RCP R9, R9 ;  /* 0x0000000900097308 */ /* 0x000e620000001000 */
[----:B------:R-:W-:-:S04]  /*0740*/  @P2 FMUL R6, R6, 0.25 ;  /* 0x3e80000006062820 */ /* 0x000fc80000400000 */
[----:B------:R-:W-:Y:S01]  /*0750*/  @!P6 FMUL R6, R6, 16777216 ;  /* 0x4b8000000606e820 */ /* 0x000fe20000400000 */
[----:B--2---:R-:W-:-:S03]  /*0760*/  FMUL R4, R7, R4 ;  /* 0x0000000407047220 */ /* 0x004fc60000400000 */
[----:B-1----:R-:W-:Y:S01]  /*0770*/  FMUL R5, R9, R6 ;  /* 0x0000000609057220 */ /* 0x002fe20000400000 */
[----:B------:R-:W-:Y:S06]  /*0780*/  @P0 EXIT ;  /* 0x000000000000094d */ /* 0x000fec0003800000 */
[----:B------:R-:W-:Y:S01]  /*0790*/  STG.E.64 desc[UR4][R2.64], R4 ;  /* 0x0000000402007986 */ /* 0x000fe2000c101b04 */
[----:B------:R-:W-:Y:S05]  /*07a0*/  EXIT ;  /* 0x000000000000794d */ /* 0x000fea0003800000 */
.L_x_0:
[----:B------:R-:W-:-:S00]  /*07b0*/  BRA `(.L_x_0) ;  /* 0xfffffffc00fc7947 */ /* 0x000fc0000383ffff */
[----:B------:R-:W-:-:S00]  /*07c0*/  NOP ;  /* 0x0000000000007918 */ /* 0x000fc00000000000 */
        /* <DEDUP_REMOVED lines=11> */
.L_x_1:


//--------------------- .nv.constant0.triton_poi_fused_div_exp_neg_sum_2 --------------------------
	.section	.nv.constant0.triton_poi_fused_div_exp_neg_sum_2,"a",@progbits
	.sectionflags	@""
	.align	4
.nv.constant0.triton_poi_fused_div_exp_neg_sum_2:
	.zero		548
